//
// Generated by NVIDIA NVVM Compiler
//
// Compiler Build ID: CL-36424714
// Cuda compilation tools, release 13.0, V13.0.88
// Based on NVVM 20.0.0
//

.version 9.0
.target sm_100
.address_size 64

	// .globl	_Z6reducePfS_i
// _ZZ6reducePfS_iE5sdata has been demoted

.visible .entry _Z6reducePfS_i(
	.param .u64 .ptr .align 1 _Z6reducePfS_i_param_0,
	.param .u64 .ptr .align 1 _Z6reducePfS_i_param_1,
	.param .u32 _Z6reducePfS_i_param_2
)
{
	.reg .pred 	%p<6>;
	.reg .b32 	%r<14>;
	.reg .b32 	%f<9>;
	.reg .b64 	%rd<9>;
	// demoted variable
	.shared .align 4 .b8 _ZZ6reducePfS_iE5sdata[1024];
	ld.param.u64 	%rd1, [_Z6reducePfS_i_param_0];
	ld.param.u64 	%rd2, [_Z6reducePfS_i_param_1];
	ld.param.u32 	%r8, [_Z6reducePfS_i_param_2];
	mov.u32 	%r1, %tid.x;
	mov.u32 	%r2, %ctaid.x;
	mov.u32 	%r13, %ntid.x;
	mad.lo.s32 	%r4, %r2, %r13, %r1;
	setp.ge.s32 	%p1, %r4, %r8;
	mov.f32 	%f8, 0f00000000;
	@%p1 bra 	$L__BB0_2;
	cvta.to.global.u64 	%rd3, %rd1;
	mul.wide.s32 	%rd4, %r4, 4;
	add.s64 	%rd5, %rd3, %rd4;
	ld.global.f32 	%f8, [%rd5];
$L__BB0_2:
	shl.b32 	%r9, %r1, 2;
	mov.u32 	%r10, _ZZ6reducePfS_iE5sdata;
	add.s32 	%r5, %r10, %r9;
	st.shared.f32 	[%r5], %f8;
	bar.sync 	0;
	setp.lt.u32 	%p2, %r13, 2;
	@%p2 bra 	$L__BB0_6;
$L__BB0_3:
	shr.u32 	%r7, %r13, 1;
	setp.ge.u32 	%p3, %r1, %r7;
	@%p3 bra 	$L__BB0_5;
	shl.b32 	%r11, %r7, 2;
	add.s32 	%r12, %r5, %r11;
	ld.shared.f32 	%f4, [%r12];
	ld.shared.f32 	%f5, [%r5];
	add.f32 	%f6, %f4, %f5;
	st.shared.f32 	[%r5], %f6;
$L__BB0_5:
	bar.sync 	0;
	setp.gt.u32 	%p4, %r13, 3;
	mov.u32 	%r13, %r7;
	@%p4 bra 	$L__BB0_3;
$L__BB0_6:
	setp.ne.s32 	%p5, %r1, 0;
	@%p5 bra 	$L__BB0_8;
	ld.shared.f32 	%f7, [_ZZ6reducePfS_iE5sdata];
	cvta.to.global.u64 	%rd6, %rd2;
	mul.wide.u32 	%rd7, %r2, 4;
	add.s64 	%rd8, %rd6, %rd7;
	st.global.f32 	[%rd8], %f7;
$L__BB0_8:
	ret;

}


// ===== COMPILED SASS (sm_100) =====

	.target	sm_100

	.elftype	@"ET_EXEC"


//--------------------- .note.nv.tkinfo           --------------------------
	.section	.note.nv.tkinfo,"",@"SHT_NOTE"
	.sectionflags	@"SHF_NOTE_NV_TKINFO"
	.tkinfo
        /*0018*/ 	.word	0x00000002
        /*0030*/ 	.string	""
        /*0030*/ 	.string	"ptxas"
        /*0030*/ 	.string	"Cuda compilation tools, release 13.0, V13.0.88"
        /*0030*/ 	.string	"Build cuda_13.0.r13.0/compiler.36424714_0"
        /*0030*/ 	.string	"-arch sm_100 -m 64 "



//--------------------- .note.nv.cuinfo           --------------------------
	.section	.note.nv.cuinfo,"",@"SHT_NOTE"
	.sectionflags	@"SHF_NOTE_NV_CUINFO"
        /*0018*/ 	.short	0x0002
        /*001a*/ 	.short	0x0064
        /*001c*/ 	.short	0x0082
	.zero		2


//--------------------- .nv.info                  --------------------------
	.section	.nv.info,"",@"SHT_CUDA_INFO"
	.align	4


	//----- nvinfo : EIATTR_REGCOUNT
	.align		4
        /*0000*/ 	.byte	0x04, 0x2f
        /*0002*/ 	.short	(.L_1 - .L_0)
	.align		4
.L_0:
        /*0004*/ 	.word	index@(_Z6reducePfS_i)
        /*0008*/ 	.word	0x0000000b


	//----- nvinfo : EIATTR_FRAME_SIZE
	.align		4
.L_1:
        /*000c*/ 	.byte	0x04, 0x11
        /*000e*/ 	.short	(.L_3 - .L_2)
	.align		4
.L_2:
        /*0010*/ 	.word	index@(_Z6reducePfS_i)
        /*0014*/ 	.word	0x00000000


	//----- nvinfo : EIATTR_MIN_STACK_SIZE
	.align		4
.L_3:
        /*0018*/ 	.byte	0x04, 0x12
        /*001a*/ 	.short	(.L_5 - .L_4)
	.align		4
.L_4:
        /*001c*/ 	.word	index@(_Z6reducePfS_i)
        /*0020*/ 	.word	0x00000000
.L_5:


//--------------------- .nv.compat                --------------------------
	.section	.nv.compat,"",@"SHT_CUDA_COMPAT_INFO"
	.align	4
        /*0000*/ 	.byte	0x02, 0x09, 0x00, 0x00, 0x02, 0x02, 0x01, 0x00, 0x02, 0x05, 0x05, 0x00, 0x03, 0x07, 0x01, 0x01
        /*0010*/ 	.byte	0x02, 0x03, 0x00, 0x00, 0x02, 0x06, 0x01, 0x00, 0x04, 0x0b, 0x08, 0x00, 0x09, 0x00, 0x00, 0x00
        /*0020*/ 	.byte	0x00, 0x00, 0x00, 0x00


//--------------------- .nv.info._Z6reducePfS_i   --------------------------
	.section	.nv.info._Z6reducePfS_i,"",@"SHT_CUDA_INFO"
	.sectionflags	@""
	.align	4


	//----- nvinfo : EIATTR_CUDA_API_VERSION
	.align		4
        /*0000*/ 	.byte	0x04, 0x37
        /*0002*/ 	.short	(.L_7 - .L_6)
.L_6:
        /*0004*/ 	.word	0x00000082


	//----- nvinfo : EIATTR_KPARAM_INFO
	.align		4
.L_7:
        /*0008*/ 	.byte	0x04, 0x17
        /*000a*/ 	.short	(.L_9 - .L_8)
.L_8:
        /*000c*/ 	.word	0x00000000
        /*0010*/ 	.short	0x0002
        /*0012*/ 	.short	0x0010
        /*0014*/ 	.byte	0x00, 0xf0, 0x11, 0x00


	//----- nvinfo : EIATTR_KPARAM_INFO
	.align		4
.L_9:
        /*0018*/ 	.byte	0x04, 0x17
        /*001a*/ 	.short	(.L_11 - .L_10)
.L_10:
        /*001c*/ 	.word	0x00000000
        /*0020*/ 	.short	0x0001
        /*0022*/ 	.short	0x0008
        /*0024*/ 	.byte	0x00, 0xf5, 0x21, 0x00


	//----- nvinfo : EIATTR_KPARAM_INFO
	.align		4
.L_11:
        /*0028*/ 	.byte	0x04, 0x17
        /*002a*/ 	.short	(.L_13 - .L_12)
.L_12:
        /*002c*/ 	.word	0x00000000
        /*0030*/ 	.short	0x0000
        /*0032*/ 	.short	0x0000
        /*0034*/ 	.byte	0x00, 0xf5, 0x21, 0x00


	//----- nvinfo : EIATTR_SPARSE_MMA_MASK
	.align		4
.L_13:
        /*0038*/ 	.byte	0x03, 0x50
        /*003a*/ 	.short	0x0000


	//----- nvinfo : EIATTR_MAXREG_COUNT
	.align		4
        /*003c*/ 	.byte	0x03, 0x1b
        /*003e*/ 	.short	0x00ff


	//----- nvinfo : EIATTR_NUM_BARRIERS
	.align		4
        /*0040*/ 	.byte	0x02, 0x4c
        /*0042*/ 	.byte	0x01
	.zero		1


	//----- nvinfo : EIATTR_MERCURY_ISA_VERSION
	.align		4
        /*0044*/ 	.byte	0x03, 0x5f
        /*0046*/ 	.short	0x0101


	//----- nvinfo : EIATTR_VRC_CTA_INIT_COUNT
	.align		4
        /*0048*/ 	.byte	0x02, 0x4a
	.zero		1
	.zero		1


	//----- nvinfo : EIATTR_EXIT_INSTR_OFFSETS
	.align		4
        /*004c*/ 	.byte	0x04, 0x1c
        /*004e*/ 	.short	(.L_15 - .L_14)


	//   ....[0]....
.L_14:
        /*0050*/ 	.word	0x00000210


	//   ....[1]....
        /*0054*/ 	.word	0x00000290


	//----- nvinfo : EIATTR_CBANK_PARAM_SIZE
	.align		4
.L_15:
        /*0058*/ 	.byte	0x03, 0x19
        /*005a*/ 	.short	0x0014


	//----- nvinfo : EIATTR_PARAM_CBANK
	.align		4
        /*005c*/ 	.byte	0x04, 0x0a
        /*005e*/ 	.short	(.L_17 - .L_16)
	.align		4
.L_16:
        /*0060*/ 	.word	index@(.nv.constant0._Z6reducePfS_i)
        /*0064*/ 	.short	0x0380
        /*0066*/ 	.short	0x0014


	//----- nvinfo : EIATTR_SW_WAR
	.align		4
.L_17:
        /*0068*/ 	.byte	0x04, 0x36
        /*006a*/ 	.short	(.L_19 - .L_18)
.L_18:
        /*006c*/ 	.word	0x00000008
.L_19:


//--------------------- .nv.callgraph             --------------------------
	.section	.nv.callgraph,"",@"SHT_CUDA_CALLGRAPH"
	.align	4
	.sectionentsize	8
	.align		4
        /*0000*/ 	.word	0x00000000
	.align		4
        /*0004*/ 	.word	0xffffffff
	.align		4
        /*0008*/ 	.word	0x00000000
	.align		4
        /*000c*/ 	.word	0xfffffffe
	.align		4
        /*0010*/ 	.word	0x00000000
	.align		4
        /*0014*/ 	.word	0xfffffffd
	.align		4
        /*0018*/ 	.word	0x00000000
	.align		4
        /*001c*/ 	.word	0xfffffffc


//--------------------- .text._Z6reducePfS_i      --------------------------
	.section	.text._Z6reducePfS_i,"ax",@progbits
	.align	128
        .global         _Z6reducePfS_i
        .type           _Z6reducePfS_i,@function
        .size           _Z6reducePfS_i,(.L_x_3 - _Z6reducePfS_i)
        .other          _Z6reducePfS_i,@"STO_CUDA_ENTRY STV_DEFAULT"
_Z6reducePfS_i:
.text._Z6reducePfS_i:
[----:B------:R-:W-:Y:S01]  /*0000*/  LDC R1, c[0x0][0x37c] ;  /* 0x0000df00ff017b82 */ /* 0x000fe20000000800 */
[----:B------:R-:W0:Y:S01]  /*0010*/  S2R R6, SR_TID.X ;  /* 0x0000000000067919 */ /* 0x000e220000002100 */
[----:B------:R-:W0:Y:S01]  /*0020*/  LDCU UR8, c[0x0][0x360] ;  /* 0x00006c00ff0877ac */ /* 0x000e220008000800 */
[----:B------:R-:W-:Y:S01]  /*0030*/  IMAD.MOV.U32 R4, RZ, RZ, RZ ;  /* 0x000000ffff047224 */ /* 0x000fe200078e00ff */
[----:B------:R-:W0:Y:S01]  /*0040*/  S2R R7, SR_CTAID.X ;  /* 0x0000000000077919 */ /* 0x000e220000002500 */
[----:B------:R-:W1:Y:S01]  /*0050*/  LDCU UR4, c[0x0][0x390] ;  /* 0x00007200ff0477ac */ /* 0x000e620008000800 */
[----:B------:R-:W2:Y:S01]  /*0060*/  LDCU.64 UR6, c[0x0][0x358] ;  /* 0x00006b00ff0677ac */ /* 0x000ea20008000a00 */
[----:B0-----:R-:W-:-:S05]  /*0070*/  IMAD R5, R7, UR8, R6 ;  /* 0x0000000807057c24 */ /* 0x001fca000f8e0206 */
[----:B-1----:R-:W-:-:S13]  /*0080*/  ISETP.GE.AND P0, PT, R5, UR4, PT ;  /* 0x0000000405007c0c */ /* 0x002fda000bf06270 */
[----:B------:R-:W0:Y:S02]  /*0090*/  @!P0 LDC.64 R2, c[0x0][0x380] ;  /* 0x0000e000ff028b82 */ /* 0x000e240000000a00 */
[----:B0-----:R-:W-:-:S05]  /*00a0*/  @!P0 IMAD.WIDE R2, R5, 0x4, R2 ;  /* 0x0000000405028825 */ /* 0x001fca00078e0202 */
[----:B--2---:R-:W2:Y:S01]  /*00b0*/  @!P0 LDG.E R4, desc[UR6][R2.64] ;  /* 0x0000000602048981 */ /* 0x004ea2000c1e1900 */
[----:B------:R-:W0:Y:S01]  /*00c0*/  S2UR UR5, SR_CgaCtaId ;  /* 0x00000000000579c3 */ /* 0x000e220000008800 */
[----:B------:R-:W-:Y:S01]  /*00d0*/  IMAD.U32 R0, RZ, RZ, UR8 ;  /* 0x00000008ff007e24 */ /* 0x000fe2000f8e00ff */
[----:B------:R-:W-:Y:S01]  /*00e0*/  UMOV UR4, 0x400 ;  /* 0x0000040000047882 */ /* 0x000fe20000000000 */
[----:B------:R-:W-:-:S03]  /*00f0*/  ISETP.NE.AND P0, PT, R6, RZ, PT ;  /* 0x000000ff0600720c */ /* 0x000fc60003f05270 */
[----:B------:R-:W-:Y:S01]  /*0100*/  ISETP.GE.U32.AND P1, PT, R0, 0x2, PT ;  /* 0x000000020000780c */ /* 0x000fe20003f26070 */
[----:B0-----:R-:W-:-:S06]  /*0110*/  ULEA UR4, UR5, UR4, 0x18 ;  /* 0x0000000405047291 */ /* 0x001fcc000f8ec0ff */
[----:B------:R-:W-:-:S05]  /*0120*/  LEA R5, R6, UR4, 0x2 ;  /* 0x0000000406057c11 */ /* 0x000fca000f8e10ff */
[----:B--2---:R0:W-:Y:S01]  /*0130*/  STS [R5], R4 ;  /* 0x0000000405007388 */ /* 0x0041e20000000800 */
[----:B------:R-:W-:Y:S06]  /*0140*/  BAR.SYNC.DEFER_BLOCKING 0x0 ;  /* 0x0000000000007b1d */ /* 0x000fec0000010000 */
[----:B------:R-:W-:Y:S05]  /*0150*/  @!P1 BRA `(.L_x_0) ;  /* 0x00000000002c9947 */ /* 0x000fea0003800000 */
.L_x_1:
[----:B------:R-:W-:-:S04]  /*0160*/  SHF.R.U32.HI R8, RZ, 0x1, R0 ;  /* 0x00000001ff087819 */ /* 0x000fc80000011600 */
[----:B------:R-:W-:-:S13]  /*0170*/  ISETP.GE.U32.AND P1, PT, R6, R8, PT ;  /* 0x000000080600720c */ /* 0x000fda0003f26070 */
[----:B------:R-:W-:Y:S01]  /*0180*/  @!P1 LEA R2, R8, R5, 0x2 ;  /* 0x0000000508029211 */ /* 0x000fe200078e10ff */
[----:B------:R-:W-:Y:S05]  /*0190*/  @!P1 LDS R3, [R5] ;  /* 0x0000000005039984 */ /* 0x000fea0000000800 */
[----:B------:R-:W0:Y:S02]  /*01a0*/  @!P1 LDS R2, [R2] ;  /* 0x0000000002029984 */ /* 0x000e240000000800 */
[----:B0-----:R-:W-:-:S05]  /*01b0*/  @!P1 FADD R4, R2, R3 ;  /* 0x0000000302049221 */ /* 0x001fca0000000000 */
[----:B------:R1:W-:Y:S01]  /*01c0*/  @!P1 STS [R5], R4 ;  /* 0x0000000405009388 */ /* 0x0003e20000000800 */
[----:B------:R-:W-:Y:S01]  /*01d0*/  BAR.SYNC.DEFER_BLOCKING 0x0 ;  /* 0x0000000000007b1d */ /* 0x000fe20000010000 */
[----:B------:R-:W-:Y:S01]  /*01e0*/  ISETP.GT.U32.AND P1, PT, R0, 0x3, PT ;  /* 0x000000030000780c */ /* 0x000fe20003f24070 */
[----:B------:R-:W-:-:S12]  /*01f0*/  IMAD.MOV.U32 R0, RZ, RZ, R8 ;  /* 0x000000ffff007224 */ /* 0x000fd800078e0008 */
[----:B-1----:R-:W-:Y:S05]  /*0200*/  @P1 BRA `(.L_x_1) ;  /* 0xfffffffc00d41947 */ /* 0x002fea000383ffff */
.L_x_0:
[----:B------:R-:W-:Y:S05]  /*0210*/  @P0 EXIT ;  /* 0x000000000000094d */ /* 0x000fea0003800000 */
[----:B------:R-:W1:Y:S01]  /*0220*/  S2UR UR5, SR_CgaCtaId ;  /* 0x00000000000579c3 */ /* 0x000e620000008800 */
[----:B------:R-:W-:-:S07]  /*0230*/  UMOV UR4, 0x400 ;  /* 0x0000040000047882 */ /* 0x000fce0000000000 */
[----:B------:R-:W2:Y:S01]  /*0240*/  LDC.64 R2, c[0x0][0x388] ;  /* 0x0000e200ff027b82 */ /* 0x000ea20000000a00 */
[----:B-1----:R-:W-:Y:S01]  /*0250*/  ULEA UR4, UR5, UR4, 0x18 ;  /* 0x0000000405047291 */ /* 0x002fe2000f8ec0ff */
[----:B--2---:R-:W-:-:S08]  /*0260*/  IMAD.WIDE.U32 R2, R7, 0x4, R2 ;  /* 0x0000000407027825 */ /* 0x004fd000078e0002 */
[----:B0-----:R-:W0:Y:S04]  /*0270*/  LDS R5, [UR4] ;  /* 0x00000004ff057984 */ /* 0x001e280008000800 */
[----:B0-----:R-:W-:Y:S01]  /*0280*/  STG.E desc[UR6][R2.64], R5 ;  /* 0x0000000502007986 */ /* 0x001fe2000c101906 */
[----:B------:R-:W-:Y:S05]  /*0290*/  EXIT ;  /* 0x000000000000794d */ /* 0x000fea0003800000 */
.L_x_2:
[----:B------:R-:W-:-:S00]  /*02a0*/  BRA `(.L_x_2) ;  /* 0xfffffffc00fc7947 */ /* 0x000fc0000383ffff */
[----:B------:R-:W-:-:S00]  /*02b0*/  NOP ;  /* 0x0000000000007918 */ /* 0x000fc00000000000 */
        /* <DEDUP_REMOVED lines=12> */
.L_x_3:


//--------------------- .nv.shared._Z6reducePfS_i --------------------------
	.section	.nv.shared._Z6reducePfS_i,"aw",@nobits
	.sectionflags	@""
	.align	4
.nv.shared._Z6reducePfS_i:
	.zero		2048


//--------------------- .nv.shared.reserved.0     --------------------------
	.section	.nv.shared.reserved.0,"aw",@nobits
	.weak		__nv_reservedSMEM_offset_0_alias
	.size		__nv_reservedSMEM_offset_0_alias, 0, 64
	.other		__nv_reservedSMEM_offset_0_alias,@"STO_CUDA_RESERVED_SHARED STV_DEFAULT"
__nv_reservedSMEM_offset_0_alias:
	.zero		0
	.zero		64


//--------------------- .nv.constant0._Z6reducePfS_i --------------------------
	.section	.nv.constant0._Z6reducePfS_i,"a",@progbits
	.sectionflags	@""
	.align	4
.nv.constant0._Z6reducePfS_i:
	.zero		916


//--------------------- SYMBOLS --------------------------

	.type		.nv.reservedSmem.offset0,@object
	.size		.nv.reservedSmem.offset0,0x4
	.type		.nv.reservedSmem.cap,@object
	.size		.nv.reservedSmem.cap,0x4
